//
// Generated by NVIDIA NVVM Compiler
//
// Compiler Build ID: CL-36424714
// Cuda compilation tools, release 13.0, V13.0.88
// Based on NVVM 20.0.0
//

.version 9.0
.target sm_100
.address_size 64

	// .globl	_Z8initWithfPfi

.visible .entry _Z8initWithfPfi(
	.param .f32 _Z8initWithfPfi_param_0,
	.param .u64 .ptr .align 1 _Z8initWithfPfi_param_1,
	.param .u32 _Z8initWithfPfi_param_2
)
{
	.reg .pred 	%p<2>;
	.reg .b32 	%r<6>;
	.reg .b32 	%f<2>;
	.reg .b64 	%rd<5>;

	ld.param.f32 	%f1, [_Z8initWithfPfi_param_0];
	ld.param.u64 	%rd1, [_Z8initWithfPfi_param_1];
	ld.param.u32 	%r2, [_Z8initWithfPfi_param_2];
	mov.u32 	%r3, %ctaid.x;
	mov.u32 	%r4, %ntid.x;
	mov.u32 	%r5, %tid.x;
	mad.lo.s32 	%r1, %r3, %r4, %r5;
	setp.ge.s32 	%p1, %r1, %r2;
	@%p1 bra 	$L__BB0_2;
	cvta.to.global.u64 	%rd2, %rd1;
	mul.wide.s32 	%rd3, %r1, 4;
	add.s64 	%rd4, %rd2, %rd3;
	st.global.f32 	[%rd4], %f1;
$L__BB0_2:
	ret;

}
	// .globl	_Z14addVectorsIntoPfS_S_i
.visible .entry _Z14addVectorsIntoPfS_S_i(
	.param .u64 .ptr .align 1 _Z14addVectorsIntoPfS_S_i_param_0,
	.param .u64 .ptr .align 1 _Z14addVectorsIntoPfS_S_i_param_1,
	.param .u64 .ptr .align 1 _Z14addVectorsIntoPfS_S_i_param_2,
	.param .u32 _Z14addVectorsIntoPfS_S_i_param_3
)
{
	.reg .pred 	%p<2>;
	.reg .b32 	%r<6>;
	.reg .b32 	%f<4>;
	.reg .b64 	%rd<11>;

	ld.param.u64 	%rd1, [_Z14addVectorsIntoPfS_S_i_param_0];
	ld.param.u64 	%rd2, [_Z14addVectorsIntoPfS_S_i_param_1];
	ld.param.u64 	%rd3, [_Z14addVectorsIntoPfS_S_i_param_2];
	ld.param.u32 	%r2, [_Z14addVectorsIntoPfS_S_i_param_3];
	mov.u32 	%r3, %ctaid.x;
	mov.u32 	%r4, %ntid.x;
	mov.u32 	%r5, %tid.x;
	mad.lo.s32 	%r1, %r3, %r4, %r5;
	setp.ge.s32 	%p1, %r1, %r2;
	@%p1 bra 	$L__BB1_2;
	cvta.to.global.u64 	%rd4, %rd2;
	cvta.to.global.u64 	%rd5, %rd3;
	cvta.to.global.u64 	%rd6, %rd1;
	mul.wide.s32 	%rd7, %r1, 4;
	add.s64 	%rd8, %rd4, %rd7;
	ld.global.f32 	%f1, [%rd8];
	add.s64 	%rd9, %rd5, %rd7;
	ld.global.f32 	%f2, [%rd9];
	add.f32 	%f3, %f1, %f2;
	add.s64 	%rd10, %rd6, %rd7;
	st.global.f32 	[%rd10], %f3;
$L__BB1_2:
	ret;

}


// ===== COMPILED SASS (sm_100) =====

	.target	sm_100

	.elftype	@"ET_EXEC"


//--------------------- .note.nv.tkinfo           --------------------------
	.section	.note.nv.tkinfo,"",@"SHT_NOTE"
	.sectionflags	@"SHF_NOTE_NV_TKINFO"
	.tkinfo
        /*0018*/ 	.word	0x00000002
        /*0030*/ 	.string	""
        /*0030*/ 	.string	"ptxas"
        /*0030*/ 	.string	"Cuda compilation tools, release 13.0, V13.0.88"
        /*0030*/ 	.string	"Build cuda_13.0.r13.0/compiler.36424714_0"
        /*0030*/ 	.string	"-arch sm_100 -m 64 "



//--------------------- .note.nv.cuinfo           --------------------------
	.section	.note.nv.cuinfo,"",@"SHT_NOTE"
	.sectionflags	@"SHF_NOTE_NV_CUINFO"
        /*0018*/ 	.short	0x0002
        /*001a*/ 	.short	0x0064
        /*001c*/ 	.short	0x0082
	.zero		2


//--------------------- .nv.info                  --------------------------
	.section	.nv.info,"",@"SHT_CUDA_INFO"
	.align	4


	//----- nvinfo : EIATTR_REGCOUNT
	.align		4
        /*0000*/ 	.byte	0x04, 0x2f
        /*0002*/ 	.short	(.L_1 - .L_0)
	.align		4
.L_0:
        /*0004*/ 	.word	index@(_Z8initWithfPfi)
        /*0008*/ 	.word	0x0000000a


	//----- nvinfo : EIATTR_FRAME_SIZE
	.align		4
.L_1:
        /*000c*/ 	.byte	0x04, 0x11
        /*000e*/ 	.short	(.L_3 - .L_2)
	.align		4
.L_2:
        /*0010*/ 	.word	index@(_Z8initWithfPfi)
        /*0014*/ 	.word	0x00000000


	//----- nvinfo : EIATTR_REGCOUNT
	.align		4
.L_3:
        /*0018*/ 	.byte	0x04, 0x2f
        /*001a*/ 	.short	(.L_5 - .L_4)
	.align		4
.L_4:
        /*001c*/ 	.word	index@(_Z14addVectorsIntoPfS_S_i)
        /*0020*/ 	.word	0x0000000c


	//----- nvinfo : EIATTR_FRAME_SIZE
	.align		4
.L_5:
        /*0024*/ 	.byte	0x04, 0x11
        /*0026*/ 	.short	(.L_7 - .L_6)
	.align		4
.L_6:
        /*0028*/ 	.word	index@(_Z14addVectorsIntoPfS_S_i)
        /*002c*/ 	.word	0x00000000


	//----- nvinfo : EIATTR_MIN_STACK_SIZE
	.align		4
.L_7:
        /*0030*/ 	.byte	0x04, 0x12
        /*0032*/ 	.short	(.L_9 - .L_8)
	.align		4
.L_8:
        /*0034*/ 	.word	index@(_Z14addVectorsIntoPfS_S_i)
        /*0038*/ 	.word	0x00000000


	//----- nvinfo : EIATTR_MIN_STACK_SIZE
	.align		4
.L_9:
        /*003c*/ 	.byte	0x04, 0x12
        /*003e*/ 	.short	(.L_11 - .L_10)
	.align		4
.L_10:
        /*0040*/ 	.word	index@(_Z8initWithfPfi)
        /*0044*/ 	.word	0x00000000
.L_11:


//--------------------- .nv.compat                --------------------------
	.section	.nv.compat,"",@"SHT_CUDA_COMPAT_INFO"
	.align	4
        /*0000*/ 	.byte	0x02, 0x09, 0x00, 0x00, 0x02, 0x02, 0x01, 0x00, 0x02, 0x05, 0x05, 0x00, 0x03, 0x07, 0x01, 0x01
        /*0010*/ 	.byte	0x02, 0x03, 0x00, 0x00, 0x02, 0x06, 0x01, 0x00, 0x04, 0x0b, 0x08, 0x00, 0x09, 0x00, 0x00, 0x00
        /*0020*/ 	.byte	0x00, 0x00, 0x00, 0x00


//--------------------- .nv.info._Z14addVectorsIntoPfS_S_i --------------------------
	.section	.nv.info._Z14addVectorsIntoPfS_S_i,"",@"SHT_CUDA_INFO"
	.sectionflags	@""
	.align	4


	//----- nvinfo : EIATTR_CUDA_API_VERSION
	.align		4
        /*0000*/ 	.byte	0x04, 0x37
        /*0002*/ 	.short	(.L_13 - .L_12)
.L_12:
        /*0004*/ 	.word	0x00000082


	//----- nvinfo : EIATTR_KPARAM_INFO
	.align		4
.L_13:
        /*0008*/ 	.byte	0x04, 0x17
        /*000a*/ 	.short	(.L_15 - .L_14)
.L_14:
        /*000c*/ 	.word	0x00000000
        /*0010*/ 	.short	0x0003
        /*0012*/ 	.short	0x0018
        /*0014*/ 	.byte	0x00, 0xf0, 0x11, 0x00


	//----- nvinfo : EIATTR_KPARAM_INFO
	.align		4
.L_15:
        /*0018*/ 	.byte	0x04, 0x17
        /*001a*/ 	.short	(.L_17 - .L_16)
.L_16:
        /*001c*/ 	.word	0x00000000
        /*0020*/ 	.short	0x0002
        /*0022*/ 	.short	0x0010
        /*0024*/ 	.byte	0x00, 0xf5, 0x21, 0x00


	//----- nvinfo : EIATTR_KPARAM_INFO
	.align		4
.L_17:
        /*0028*/ 	.byte	0x04, 0x17
        /*002a*/ 	.short	(.L_19 - .L_18)
.L_18:
        /*002c*/ 	.word	0x00000000
        /*0030*/ 	.short	0x0001
        /*0032*/ 	.short	0x0008
        /*0034*/ 	.byte	0x00, 0xf5, 0x21, 0x00


	//----- nvinfo : EIATTR_KPARAM_INFO
	.align		4
.L_19:
        /*0038*/ 	.byte	0x04, 0x17
        /*003a*/ 	.short	(.L_21 - .L_20)
.L_20:
        /*003c*/ 	.word	0x00000000
        /*0040*/ 	.short	0x0000
        /*0042*/ 	.short	0x0000
        /*0044*/ 	.byte	0x00, 0xf5, 0x21, 0x00


	//----- nvinfo : EIATTR_SPARSE_MMA_MASK
	.align		4
.L_21:
        /*0048*/ 	.byte	0x03, 0x50
        /*004a*/ 	.short	0x0000


	//----- nvinfo : EIATTR_MAXREG_COUNT
	.align		4
        /*004c*/ 	.byte	0x03, 0x1b
        /*004e*/ 	.short	0x00ff


	//----- nvinfo : EIATTR_MERCURY_ISA_VERSION
	.align		4
        /*0050*/ 	.byte	0x03, 0x5f
        /*0052*/ 	.short	0x0101


	//----- nvinfo : EIATTR_VRC_CTA_INIT_COUNT
	.align		4
        /*0054*/ 	.byte	0x02, 0x4a
	.zero		1
	.zero		1


	//----- nvinfo : EIATTR_EXIT_INSTR_OFFSETS
	.align		4
        /*0058*/ 	.byte	0x04, 0x1c
        /*005a*/ 	.short	(.L_23 - .L_22)


	//   ....[0]....
.L_22:
        /*005c*/ 	.word	0x00000070


	//   ....[1]....
        /*0060*/ 	.word	0x00000130


	//----- nvinfo : EIATTR_CBANK_PARAM_SIZE
	.align		4
.L_23:
        /*0064*/ 	.byte	0x03, 0x19
        /*0066*/ 	.short	0x001c


	//----- nvinfo : EIATTR_PARAM_CBANK
	.align		4
        /*0068*/ 	.byte	0x04, 0x0a
        /*006a*/ 	.short	(.L_25 - .L_24)
	.align		4
.L_24:
        /*006c*/ 	.word	index@(.nv.constant0._Z14addVectorsIntoPfS_S_i)
        /*0070*/ 	.short	0x0380
        /*0072*/ 	.short	0x001c


	//----- nvinfo : EIATTR_SW_WAR
	.align		4
.L_25:
        /*0074*/ 	.byte	0x04, 0x36
        /*0076*/ 	.short	(.L_27 - .L_26)
.L_26:
        /*0078*/ 	.word	0x00000008
.L_27:


//--------------------- .nv.info._Z8initWithfPfi  --------------------------
	.section	.nv.info._Z8initWithfPfi,"",@"SHT_CUDA_INFO"
	.sectionflags	@""
	.align	4


	//----- nvinfo : EIATTR_CUDA_API_VERSION
	.align		4
        /*0000*/ 	.byte	0x04, 0x37
        /*0002*/ 	.short	(.L_29 - .L_28)
.L_28:
        /*0004*/ 	.word	0x00000082


	//----- nvinfo : EIATTR_KPARAM_INFO
	.align		4
.L_29:
        /*0008*/ 	.byte	0x04, 0x17
        /*000a*/ 	.short	(.L_31 - .L_30)
.L_30:
        /*000c*/ 	.word	0x00000000
        /*0010*/ 	.short	0x0002
        /*0012*/ 	.short	0x0010
        /*0014*/ 	.byte	0x00, 0xf0, 0x11, 0x00


	//----- nvinfo : EIATTR_KPARAM_INFO
	.align		4
.L_31:
        /*0018*/ 	.byte	0x04, 0x17
        /*001a*/ 	.short	(.L_33 - .L_32)
.L_32:
        /*001c*/ 	.word	0x00000000
        /*0020*/ 	.short	0x0001
        /*0022*/ 	.short	0x0008
        /*0024*/ 	.byte	0x00, 0xf5, 0x21, 0x00


	//----- nvinfo : EIATTR_KPARAM_INFO
	.align		4
.L_33:
        /*0028*/ 	.byte	0x04, 0x17
        /*002a*/ 	.short	(.L_35 - .L_34)
.L_34:
        /*002c*/ 	.word	0x00000000
        /*0030*/ 	.short	0x0000
        /*0032*/ 	.short	0x0000
        /*0034*/ 	.byte	0x00, 0xf0, 0x11, 0x00


	//----- nvinfo : EIATTR_SPARSE_MMA_MASK
	.align		4
.L_35:
        /*0038*/ 	.byte	0x03, 0x50
        /*003a*/ 	.short	0x0000


	//----- nvinfo : EIATTR_MAXREG_COUNT
	.align		4
        /*003c*/ 	.byte	0x03, 0x1b
        /*003e*/ 	.short	0x00ff


	//----- nvinfo : EIATTR_MERCURY_ISA_VERSION
	.align		4
        /*0040*/ 	.byte	0x03, 0x5f
        /*0042*/ 	.short	0x0101


	//----- nvinfo : EIATTR_VRC_CTA_INIT_COUNT
	.align		4
        /*0044*/ 	.byte	0x02, 0x4a
	.zero		1
	.zero		1


	//----- nvinfo : EIATTR_EXIT_INSTR_OFFSETS
	.align		4
        /*0048*/ 	.byte	0x04, 0x1c
        /*004a*/ 	.short	(.L_37 - .L_36)


	//   ....[0]....
.L_36:
        /*004c*/ 	.word	0x00000070


	//   ....[1]....
        /*0050*/ 	.word	0x000000d0


	//----- nvinfo : EIATTR_CBANK_PARAM_SIZE
	.align		4
.L_37:
        /*0054*/ 	.byte	0x03, 0x19
        /*0056*/ 	.short	0x0014


	//----- nvinfo : EIATTR_PARAM_CBANK
	.align		4
        /*0058*/ 	.byte	0x04, 0x0a
        /*005a*/ 	.short	(.L_39 - .L_38)
	.align		4
.L_38:
        /*005c*/ 	.word	index@(.nv.constant0._Z8initWithfPfi)
        /*0060*/ 	.short	0x0380
        /*0062*/ 	.short	0x0014


	//----- nvinfo : EIATTR_SW_WAR
	.align		4
.L_39:
        /*0064*/ 	.byte	0x04, 0x36
        /*0066*/ 	.short	(.L_41 - .L_40)
.L_40:
        /*0068*/ 	.word	0x00000008
.L_41:


//--------------------- .nv.callgraph             --------------------------
	.section	.nv.callgraph,"",@"SHT_CUDA_CALLGRAPH"
	.align	4
	.sectionentsize	8
	.align		4
        /*0000*/ 	.word	0x00000000
	.align		4
        /*0004*/ 	.word	0xffffffff
	.align		4
        /*0008*/ 	.word	0x00000000
	.align		4
        /*000c*/ 	.word	0xfffffffe
	.align		4
        /*0010*/ 	.word	0x00000000
	.align		4
        /*0014*/ 	.word	0xfffffffd
	.align		4
        /*0018*/ 	.word	0x00000000
	.align		4
        /*001c*/ 	.word	0xfffffffc


//--------------------- .text._Z14addVectorsIntoPfS_S_i --------------------------
	.section	.text._Z14addVectorsIntoPfS_S_i,"ax",@progbits
	.align	128
        .global         _Z14addVectorsIntoPfS_S_i
        .type           _Z14addVectorsIntoPfS_S_i,@function
        .size           _Z14addVectorsIntoPfS_S_i,(.L_x_2 - _Z14addVectorsIntoPfS_S_i)
        .other          _Z14addVectorsIntoPfS_S_i,@"STO_CUDA_ENTRY STV_DEFAULT"
_Z14addVectorsIntoPfS_S_i:
.text._Z14addVectorsIntoPfS_S_i:
[----:B------:R-:W-:Y:S01]  /*0000*/  LDC R1, c[0x0][0x37c] ;  /* 0x0000df00ff017b82 */ /* 0x000fe20000000800 */
[----:B------:R-:W0:Y:S07]  /*0010*/  S2R R0, SR_TID.X ;  /* 0x0000000000007919 */ /* 0x000e2e0000002100 */
[----:B------:R-:W0:Y:S01]  /*0020*/  S2UR UR4, SR_CTAID.X ;  /* 0x00000000000479c3 */ /* 0x000e220000002500 */
[----:B------:R-:W1:Y:S07]  /*0030*/  LDCU UR5, c[0x0][0x398] ;  /* 0x00007300ff0577ac */ /* 0x000e6e0008000800 */
[----:B------:R-:W0:Y:S02]  /*0040*/  LDC R9, c[0x0][0x360] ;  /* 0x0000d800ff097b82 */ /* 0x000e240000000800 */
[----:B0-----:R-:W-:-:S05]  /*0050*/  IMAD R9, R9, UR4, R0 ;  /* 0x0000000409097c24 */ /* 0x001fca000f8e0200 */
[----:B-1----:R-:W-:-:S13]  /*0060*/  ISETP.GE.AND P0, PT, R9, UR5, PT ;  /* 0x0000000509007c0c */ /* 0x002fda000bf06270 */
[----:B------:R-:W-:Y:S05]  /*0070*/  @P0 EXIT ;  /* 0x000000000000094d */ /* 0x000fea0003800000 */
[----:B------:R-:W0:Y:S01]  /*0080*/  LDC.64 R2, c[0x0][0x388] ;  /* 0x0000e200ff027b82 */ /* 0x000e220000000a00 */
[----:B------:R-:W1:Y:S07]  /*0090*/  LDCU.64 UR4, c[0x0][0x358] ;  /* 0x00006b00ff0477ac */ /* 0x000e6e0008000a00 */
[----:B------:R-:W2:Y:S08]  /*00a0*/  LDC.64 R4, c[0x0][0x390] ;  /* 0x0000e400ff047b82 */ /* 0x000eb00000000a00 */
[----:B------:R-:W3:Y:S01]  /*00b0*/  LDC.64 R6, c[0x0][0x380] ;  /* 0x0000e000ff067b82 */ /* 0x000ee20000000a00 */
[----:B0-----:R-:W-:-:S06]  /*00c0*/  IMAD.WIDE R2, R9, 0x4, R2 ;  /* 0x0000000409027825 */ /* 0x001fcc00078e0202 */
[----:B-1----:R-:W4:Y:S01]  /*00d0*/  LDG.E R2, desc[UR4][R2.64] ;  /* 0x0000000402027981 */ /* 0x002f22000c1e1900 */
[----:B--2---:R-:W-:-:S06]  /*00e0*/  IMAD.WIDE R4, R9, 0x4, R4 ;  /* 0x0000000409047825 */ /* 0x004fcc00078e0204 */
[----:B------:R-:W4:Y:S01]  /*00f0*/  LDG.E R5, desc[UR4][R4.64] ;  /* 0x0000000404057981 */ /* 0x000f22000c1e1900 */
[----:B---3--:R-:W-:-:S04]  /*0100*/  IMAD.WIDE R6, R9, 0x4, R6 ;  /* 0x0000000409067825 */ /* 0x008fc800078e0206 */
[----:B----4-:R-:W-:-:S05]  /*0110*/  FADD R9, R2, R5 ;  /* 0x0000000502097221 */ /* 0x010fca0000000000 */
[----:B------:R-:W-:Y:S01]  /*0120*/  STG.E desc[UR4][R6.64], R9 ;  /* 0x0000000906007986 */ /* 0x000fe2000c101904 */
[----:B------:R-:W-:Y:S05]  /*0130*/  EXIT ;  /* 0x000000000000794d */ /* 0x000fea0003800000 */
.L_x_0:
[----:B------:R-:W-:-:S00]  /*0140*/  BRA `(.L_x_0) ;  /* 0xfffffffc00fc7947 */ /* 0x000fc0000383ffff */
[----:B------:R-:W-:-:S00]  /*0150*/  NOP ;  /* 0x0000000000007918 */ /* 0x000fc00000000000 */
        /* <DEDUP_REMOVED lines=10> */
.L_x_2:


//--------------------- .text._Z8initWithfPfi     --------------------------
	.section	.text._Z8initWithfPfi,"ax",@progbits
	.align	128
        .global         _Z8initWithfPfi
        .type           _Z8initWithfPfi,@function
        .size           _Z8initWithfPfi,(.L_x_3 - _Z8initWithfPfi)
        .other          _Z8initWithfPfi,@"STO_CUDA_ENTRY STV_DEFAULT"
_Z8initWithfPfi:
.text._Z8initWithfPfi:
        /* <DEDUP_REMOVED lines=10> */
[----:B------:R-:W1:Y:S01]  /*00a0*/  LDC R7, c[0x0][0x380] ;  /* 0x0000e000ff077b82 */ /* 0x000e620000000800 */
[----:B0-----:R-:W-:-:S05]  /*00b0*/  IMAD.WIDE R2, R5, 0x4, R2 ;  /* 0x0000000405027825 */ /* 0x001fca00078e0202 */
[----:B-1----:R-:W-:Y:S01]  /*00c0*/  STG.E desc[UR4][R2.64], R7 ;  /* 0x0000000702007986 */ /* 0x002fe2000c101904 */
[----:B------:R-:W-:Y:S05]  /*00d0*/  EXIT ;  /* 0x000000000000794d */ /* 0x000fea0003800000 */
.L_x_1:
        /* <DEDUP_REMOVED lines=10> */
.L_x_3:


//--------------------- .nv.shared.reserved.0     --------------------------
	.section	.nv.shared.reserved.0,"aw",@nobits
	.weak		__nv_reservedSMEM_offset_0_alias
	.size		__nv_reservedSMEM_offset_0_alias, 0, 64
	.other		__nv_reservedSMEM_offset_0_alias,@"STO_CUDA_RESERVED_SHARED STV_DEFAULT"
__nv_reservedSMEM_offset_0_alias:
	.zero		0
	.zero		64


//--------------------- .nv.constant0._Z14addVectorsIntoPfS_S_i --------------------------
	.section	.nv.constant0._Z14addVectorsIntoPfS_S_i,"a",@progbits
	.sectionflags	@""
	.align	4
.nv.constant0._Z14addVectorsIntoPfS_S_i:
	.zero		924


//--------------------- .nv.constant0._Z8initWithfPfi --------------------------
	.section	.nv.constant0._Z8initWithfPfi,"a",@progbits
	.sectionflags	@""
	.align	4
.nv.constant0._Z8initWithfPfi:
	.zero		916


//--------------------- SYMBOLS --------------------------

	.type		.nv.reservedSmem.offset0,@object
	.size		.nv.reservedSmem.offset0,0x4
